//
// Generated by NVIDIA NVVM Compiler
//
// Compiler Build ID: CL-36424714
// Cuda compilation tools, release 13.0, V13.0.88
// Based on NVVM 20.0.0
//

.version 9.0
.target sm_100
.address_size 64

	// .globl	_Z13test_blockdimPiS_S_

.visible .entry _Z13test_blockdimPiS_S_(
	.param .u64 .ptr .align 1 _Z13test_blockdimPiS_S__param_0,
	.param .u64 .ptr .align 1 _Z13test_blockdimPiS_S__param_1,
	.param .u64 .ptr .align 1 _Z13test_blockdimPiS_S__param_2
)
{
	.reg .b32 	%r<4>;
	.reg .b64 	%rd<7>;

	ld.param.u64 	%rd1, [_Z13test_blockdimPiS_S__param_0];
	ld.param.u64 	%rd2, [_Z13test_blockdimPiS_S__param_1];
	ld.param.u64 	%rd3, [_Z13test_blockdimPiS_S__param_2];
	cvta.to.global.u64 	%rd4, %rd3;
	cvta.to.global.u64 	%rd5, %rd2;
	cvta.to.global.u64 	%rd6, %rd1;
	mov.u32 	%r1, %ntid.x;
	st.global.u32 	[%rd6], %r1;
	mov.u32 	%r2, %ntid.y;
	st.global.u32 	[%rd5], %r2;
	mov.u32 	%r3, %ntid.z;
	st.global.u32 	[%rd4], %r3;
	ret;

}
	// .globl	_Z12test_griddimPiS_S_
.visible .entry _Z12test_griddimPiS_S_(
	.param .u64 .ptr .align 1 _Z12test_griddimPiS_S__param_0,
	.param .u64 .ptr .align 1 _Z12test_griddimPiS_S__param_1,
	.param .u64 .ptr .align 1 _Z12test_griddimPiS_S__param_2
)
{
	.reg .b32 	%r<4>;
	.reg .b64 	%rd<7>;

	ld.param.u64 	%rd1, [_Z12test_griddimPiS_S__param_0];
	ld.param.u64 	%rd2, [_Z12test_griddimPiS_S__param_1];
	ld.param.u64 	%rd3, [_Z12test_griddimPiS_S__param_2];
	cvta.to.global.u64 	%rd4, %rd3;
	cvta.to.global.u64 	%rd5, %rd2;
	cvta.to.global.u64 	%rd6, %rd1;
	mov.u32 	%r1, %nctaid.x;
	st.global.u32 	[%rd6], %r1;
	mov.u32 	%r2, %nctaid.y;
	st.global.u32 	[%rd5], %r2;
	mov.u32 	%r3, %nctaid.z;
	st.global.u32 	[%rd4], %r3;
	ret;

}


// ===== COMPILED SASS (sm_100) =====

	.target	sm_100

	.elftype	@"ET_EXEC"


//--------------------- .note.nv.tkinfo           --------------------------
	.section	.note.nv.tkinfo,"",@"SHT_NOTE"
	.sectionflags	@"SHF_NOTE_NV_TKINFO"
	.tkinfo
        /*0018*/ 	.word	0x00000002
        /*0030*/ 	.string	""
        /*0030*/ 	.string	"ptxas"
        /*0030*/ 	.string	"Cuda compilation tools, release 13.0, V13.0.88"
        /*0030*/ 	.string	"Build cuda_13.0.r13.0/compiler.36424714_0"
        /*0030*/ 	.string	"-arch sm_100 -m 64 "



//--------------------- .note.nv.cuinfo           --------------------------
	.section	.note.nv.cuinfo,"",@"SHT_NOTE"
	.sectionflags	@"SHF_NOTE_NV_CUINFO"
        /*0018*/ 	.short	0x0002
        /*001a*/ 	.short	0x0064
        /*001c*/ 	.short	0x0082
	.zero		2


//--------------------- .nv.info                  --------------------------
	.section	.nv.info,"",@"SHT_CUDA_INFO"
	.align	4


	//----- nvinfo : EIATTR_REGCOUNT
	.align		4
        /*0000*/ 	.byte	0x04, 0x2f
        /*0002*/ 	.short	(.L_1 - .L_0)
	.align		4
.L_0:
        /*0004*/ 	.word	index@(_Z13test_blockdimPiS_S_)
        /*0008*/ 	.word	0x00000010


	//----- nvinfo : EIATTR_FRAME_SIZE
	.align		4
.L_1:
        /*000c*/ 	.byte	0x04, 0x11
        /*000e*/ 	.short	(.L_3 - .L_2)
	.align		4
.L_2:
        /*0010*/ 	.word	index@(_Z13test_blockdimPiS_S_)
        /*0014*/ 	.word	0x00000000


	//----- nvinfo : EIATTR_REGCOUNT
	.align		4
.L_3:
        /*0018*/ 	.byte	0x04, 0x2f
        /*001a*/ 	.short	(.L_5 - .L_4)
	.align		4
.L_4:
        /*001c*/ 	.word	index@(_Z12test_griddimPiS_S_)
        /*0020*/ 	.word	0x00000010


	//----- nvinfo : EIATTR_FRAME_SIZE
	.align		4
.L_5:
        /*0024*/ 	.byte	0x04, 0x11
        /*0026*/ 	.short	(.L_7 - .L_6)
	.align		4
.L_6:
        /*0028*/ 	.word	index@(_Z12test_griddimPiS_S_)
        /*002c*/ 	.word	0x00000000


	//----- nvinfo : EIATTR_MIN_STACK_SIZE
	.align		4
.L_7:
        /*0030*/ 	.byte	0x04, 0x12
        /*0032*/ 	.short	(.L_9 - .L_8)
	.align		4
.L_8:
        /*0034*/ 	.word	index@(_Z12test_griddimPiS_S_)
        /*0038*/ 	.word	0x00000000


	//----- nvinfo : EIATTR_MIN_STACK_SIZE
	.align		4
.L_9:
        /*003c*/ 	.byte	0x04, 0x12
        /*003e*/ 	.short	(.L_11 - .L_10)
	.align		4
.L_10:
        /*0040*/ 	.word	index@(_Z13test_blockdimPiS_S_)
        /*0044*/ 	.word	0x00000000
.L_11:


//--------------------- .nv.compat                --------------------------
	.section	.nv.compat,"",@"SHT_CUDA_COMPAT_INFO"
	.align	4
        /*0000*/ 	.byte	0x02, 0x09, 0x00, 0x00, 0x02, 0x02, 0x01, 0x00, 0x02, 0x05, 0x05, 0x00, 0x03, 0x07, 0x01, 0x01
        /*0010*/ 	.byte	0x02, 0x03, 0x00, 0x00, 0x02, 0x06, 0x01, 0x00, 0x04, 0x0b, 0x08, 0x00, 0x09, 0x00, 0x00, 0x00
        /*0020*/ 	.byte	0x00, 0x00, 0x00, 0x00


//--------------------- .nv.info._Z12test_griddimPiS_S_ --------------------------
	.section	.nv.info._Z12test_griddimPiS_S_,"",@"SHT_CUDA_INFO"
	.sectionflags	@""
	.align	4


	//----- nvinfo : EIATTR_CUDA_API_VERSION
	.align		4
        /*0000*/ 	.byte	0x04, 0x37
        /*0002*/ 	.short	(.L_13 - .L_12)
.L_12:
        /*0004*/ 	.word	0x00000082


	//----- nvinfo : EIATTR_KPARAM_INFO
	.align		4
.L_13:
        /*0008*/ 	.byte	0x04, 0x17
        /*000a*/ 	.short	(.L_15 - .L_14)
.L_14:
        /*000c*/ 	.word	0x00000000
        /*0010*/ 	.short	0x0002
        /*0012*/ 	.short	0x0010
        /*0014*/ 	.byte	0x00, 0xf5, 0x21, 0x00


	//----- nvinfo : EIATTR_KPARAM_INFO
	.align		4
.L_15:
        /*0018*/ 	.byte	0x04, 0x17
        /*001a*/ 	.short	(.L_17 - .L_16)
.L_16:
        /*001c*/ 	.word	0x00000000
        /*0020*/ 	.short	0x0001
        /*0022*/ 	.short	0x0008
        /*0024*/ 	.byte	0x00, 0xf5, 0x21, 0x00


	//----- nvinfo : EIATTR_KPARAM_INFO
	.align		4
.L_17:
        /*0028*/ 	.byte	0x04, 0x17
        /*002a*/ 	.short	(.L_19 - .L_18)
.L_18:
        /*002c*/ 	.word	0x00000000
        /*0030*/ 	.short	0x0000
        /*0032*/ 	.short	0x0000
        /*0034*/ 	.byte	0x00, 0xf5, 0x21, 0x00


	//----- nvinfo : EIATTR_SPARSE_MMA_MASK
	.align		4
.L_19:
        /*0038*/ 	.byte	0x03, 0x50
        /*003a*/ 	.short	0x0000


	//----- nvinfo : EIATTR_MAXREG_COUNT
	.align		4
        /*003c*/ 	.byte	0x03, 0x1b
        /*003e*/ 	.short	0x00ff


	//----- nvinfo : EIATTR_MERCURY_ISA_VERSION
	.align		4
        /*0040*/ 	.byte	0x03, 0x5f
        /*0042*/ 	.short	0x0101


	//----- nvinfo : EIATTR_VRC_CTA_INIT_COUNT
	.align		4
        /*0044*/ 	.byte	0x02, 0x4a
	.zero		1
	.zero		1


	//----- nvinfo : EIATTR_EXIT_INSTR_OFFSETS
	.align		4
        /*0048*/ 	.byte	0x04, 0x1c
        /*004a*/ 	.short	(.L_21 - .L_20)


	//   ....[0]....
.L_20:
        /*004c*/ 	.word	0x000000b0


	//----- nvinfo : EIATTR_CBANK_PARAM_SIZE
	.align		4
.L_21:
        /*0050*/ 	.byte	0x03, 0x19
        /*0052*/ 	.short	0x0018


	//----- nvinfo : EIATTR_PARAM_CBANK
	.align		4
        /*0054*/ 	.byte	0x04, 0x0a
        /*0056*/ 	.short	(.L_23 - .L_22)
	.align		4
.L_22:
        /*0058*/ 	.word	index@(.nv.constant0._Z12test_griddimPiS_S_)
        /*005c*/ 	.short	0x0380
        /*005e*/ 	.short	0x0018


	//----- nvinfo : EIATTR_SW_WAR
	.align		4
.L_23:
        /*0060*/ 	.byte	0x04, 0x36
        /*0062*/ 	.short	(.L_25 - .L_24)
.L_24:
        /*0064*/ 	.word	0x00000008
.L_25:


//--------------------- .nv.info._Z13test_blockdimPiS_S_ --------------------------
	.section	.nv.info._Z13test_blockdimPiS_S_,"",@"SHT_CUDA_INFO"
	.sectionflags	@""
	.align	4


	//----- nvinfo : EIATTR_CUDA_API_VERSION
	.align		4
        /*0000*/ 	.byte	0x04, 0x37
        /*0002*/ 	.short	(.L_27 - .L_26)
.L_26:
        /*0004*/ 	.word	0x00000082


	//----- nvinfo : EIATTR_KPARAM_INFO
	.align		4
.L_27:
        /*0008*/ 	.byte	0x04, 0x17
        /*000a*/ 	.short	(.L_29 - .L_28)
.L_28:
        /*000c*/ 	.word	0x00000000
        /*0010*/ 	.short	0x0002
        /*0012*/ 	.short	0x0010
        /*0014*/ 	.byte	0x00, 0xf5, 0x21, 0x00


	//----- nvinfo : EIATTR_KPARAM_INFO
	.align		4
.L_29:
        /*0018*/ 	.byte	0x04, 0x17
        /*001a*/ 	.short	(.L_31 - .L_30)
.L_30:
        /*001c*/ 	.word	0x00000000
        /*0020*/ 	.short	0x0001
        /*0022*/ 	.short	0x0008
        /*0024*/ 	.byte	0x00, 0xf5, 0x21, 0x00


	//----- nvinfo : EIATTR_KPARAM_INFO
	.align		4
.L_31:
        /*0028*/ 	.byte	0x04, 0x17
        /*002a*/ 	.short	(.L_33 - .L_32)
.L_32:
        /*002c*/ 	.word	0x00000000
        /*0030*/ 	.short	0x0000
        /*0032*/ 	.short	0x0000
        /*0034*/ 	.byte	0x00, 0xf5, 0x21, 0x00


	//----- nvinfo : EIATTR_SPARSE_MMA_MASK
	.align		4
.L_33:
        /*0038*/ 	.byte	0x03, 0x50
        /*003a*/ 	.short	0x0000


	//----- nvinfo : EIATTR_MAXREG_COUNT
	.align		4
        /*003c*/ 	.byte	0x03, 0x1b
        /*003e*/ 	.short	0x00ff


	//----- nvinfo : EIATTR_MERCURY_ISA_VERSION
	.align		4
        /*0040*/ 	.byte	0x03, 0x5f
        /*0042*/ 	.short	0x0101


	//----- nvinfo : EIATTR_VRC_CTA_INIT_COUNT
	.align		4
        /*0044*/ 	.byte	0x02, 0x4a
	.zero		1
	.zero		1


	//----- nvinfo : EIATTR_EXIT_INSTR_OFFSETS
	.align		4
        /*0048*/ 	.byte	0x04, 0x1c
        /*004a*/ 	.short	(.L_35 - .L_34)


	//   ....[0]....
.L_34:
        /*004c*/ 	.word	0x000000b0


	//----- nvinfo : EIATTR_CBANK_PARAM_SIZE
	.align		4
.L_35:
        /*0050*/ 	.byte	0x03, 0x19
        /*0052*/ 	.short	0x0018


	//----- nvinfo : EIATTR_PARAM_CBANK
	.align		4
        /*0054*/ 	.byte	0x04, 0x0a
        /*0056*/ 	.short	(.L_37 - .L_36)
	.align		4
.L_36:
        /*0058*/ 	.word	index@(.nv.constant0._Z13test_blockdimPiS_S_)
        /*005c*/ 	.short	0x0380
        /*005e*/ 	.short	0x0018


	//----- nvinfo : EIATTR_SW_WAR
	.align		4
.L_37:
        /*0060*/ 	.byte	0x04, 0x36
        /*0062*/ 	.short	(.L_39 - .L_38)
.L_38:
        /*0064*/ 	.word	0x00000008
.L_39:


//--------------------- .nv.callgraph             --------------------------
	.section	.nv.callgraph,"",@"SHT_CUDA_CALLGRAPH"
	.align	4
	.sectionentsize	8
	.align		4
        /*0000*/ 	.word	0x00000000
	.align		4
        /*0004*/ 	.word	0xffffffff
	.align		4
        /*0008*/ 	.word	0x00000000
	.align		4
        /*000c*/ 	.word	0xfffffffe
	.align		4
        /*0010*/ 	.word	0x00000000
	.align		4
        /*0014*/ 	.word	0xfffffffd
	.align		4
        /*0018*/ 	.word	0x00000000
	.align		4
        /*001c*/ 	.word	0xfffffffc


//--------------------- .text._Z12test_griddimPiS_S_ --------------------------
	.section	.text._Z12test_griddimPiS_S_,"ax",@progbits
	.align	128
        .global         _Z12test_griddimPiS_S_
        .type           _Z12test_griddimPiS_S_,@function
        .size           _Z12test_griddimPiS_S_,(.L_x_2 - _Z12test_griddimPiS_S_)
        .other          _Z12test_griddimPiS_S_,@"STO_CUDA_ENTRY STV_DEFAULT"
_Z12test_griddimPiS_S_:
.text._Z12test_griddimPiS_S_:
[----:B------:R-:W-:Y:S08]  /*0000*/  LDC R1, c[0x0][0x37c] ;  /* 0x0000df00ff017b82 */ /* 0x000ff00000000800 */
[----:B------:R-:W0:Y:S01]  /*0010*/  LDC R9, c[0x0][0x370] ;  /* 0x0000dc00ff097b82 */ /* 0x000e220000000800 */
[----:B------:R-:W0:Y:S07]  /*0020*/  LDCU.64 UR4, c[0x0][0x358] ;  /* 0x00006b00ff0477ac */ /* 0x000e2e0008000a00 */
[----:B------:R-:W0:Y:S08]  /*0030*/  LDC.64 R2, c[0x0][0x380] ;  /* 0x0000e000ff027b82 */ /* 0x000e300000000a00 */
[----:B------:R-:W1:Y:S08]  /*0040*/  LDC.64 R4, c[0x0][0x388] ;  /* 0x0000e200ff047b82 */ /* 0x000e700000000a00 */
[----:B------:R-:W1:Y:S08]  /*0050*/  LDC R11, c[0x0][0x374] ;  /* 0x0000dd00ff0b7b82 */ /* 0x000e700000000800 */
[----:B------:R-:W2:Y:S01]  /*0060*/  LDC.64 R6, c[0x0][0x390] ;  /* 0x0000e400ff067b82 */ /* 0x000ea20000000a00 */
[----:B0-----:R-:W-:Y:S07]  /*0070*/  STG.E desc[UR4][R2.64], R9 ;  /* 0x0000000902007986 */ /* 0x001fee000c101904 */
[----:B------:R-:W2:Y:S01]  /*0080*/  LDC R13, c[0x0][0x378] ;  /* 0x0000de00ff0d7b82 */ /* 0x000ea20000000800 */
[----:B-1----:R-:W-:Y:S04]  /*0090*/  STG.E desc[UR4][R4.64], R11 ;  /* 0x0000000b04007986 */ /* 0x002fe8000c101904 */
[----:B--2---:R-:W-:Y:S01]  /*00a0*/  STG.E desc[UR4][R6.64], R13 ;  /* 0x0000000d06007986 */ /* 0x004fe2000c101904 */
[----:B------:R-:W-:Y:S05]  /*00b0*/  EXIT ;  /* 0x000000000000794d */ /* 0x000fea0003800000 */
.L_x_0:
[----:B------:R-:W-:-:S00]  /*00c0*/  BRA `(.L_x_0) ;  /* 0xfffffffc00fc7947 */ /* 0x000fc0000383ffff */
[----:B------:R-:W-:-:S00]  /*00d0*/  NOP ;  /* 0x0000000000007918 */ /* 0x000fc00000000000 */
        /* <DEDUP_REMOVED lines=10> */
.L_x_2:


//--------------------- .text._Z13test_blockdimPiS_S_ --------------------------
	.section	.text._Z13test_blockdimPiS_S_,"ax",@progbits
	.align	128
        .global         _Z13test_blockdimPiS_S_
        .type           _Z13test_blockdimPiS_S_,@function
        .size           _Z13test_blockdimPiS_S_,(.L_x_3 - _Z13test_blockdimPiS_S_)
        .other          _Z13test_blockdimPiS_S_,@"STO_CUDA_ENTRY STV_DEFAULT"
_Z13test_blockdimPiS_S_:
.text._Z13test_blockdimPiS_S_:
        /* <DEDUP_REMOVED lines=12> */
.L_x_1:
        /* <DEDUP_REMOVED lines=12> */
.L_x_3:


//--------------------- .nv.shared.reserved.0     --------------------------
	.section	.nv.shared.reserved.0,"aw",@nobits
	.weak		__nv_reservedSMEM_offset_0_alias
	.size		__nv_reservedSMEM_offset_0_alias, 0, 64
	.other		__nv_reservedSMEM_offset_0_alias,@"STO_CUDA_RESERVED_SHARED STV_DEFAULT"
__nv_reservedSMEM_offset_0_alias:
	.zero		0
	.zero		64


//--------------------- .nv.constant0._Z12test_griddimPiS_S_ --------------------------
	.section	.nv.constant0._Z12test_griddimPiS_S_,"a",@progbits
	.sectionflags	@""
	.align	4
.nv.constant0._Z12test_griddimPiS_S_:
	.zero		920


//--------------------- .nv.constant0._Z13test_blockdimPiS_S_ --------------------------
	.section	.nv.constant0._Z13test_blockdimPiS_S_,"a",@progbits
	.sectionflags	@""
	.align	4
.nv.constant0._Z13test_blockdimPiS_S_:
	.zero		920


//--------------------- SYMBOLS --------------------------

	.type		.nv.reservedSmem.offset0,@object
	.size		.nv.reservedSmem.offset0,0x4
